//
// Generated by NVIDIA NVVM Compiler
//
// Compiler Build ID: CL-36424714
// Cuda compilation tools, release 13.0, V13.0.88
// Based on NVVM 20.0.0
//

.version 9.0
.target sm_100
.address_size 64

	// .globl	_Z3maxPiS_

.visible .entry _Z3maxPiS_(
	.param .u64 .ptr .align 1 _Z3maxPiS__param_0,
	.param .u64 .ptr .align 1 _Z3maxPiS__param_1
)
{
	.reg .b32 	%r<5>;
	.reg .b64 	%rd<7>;

	ld.param.u64 	%rd1, [_Z3maxPiS__param_0];
	ld.param.u64 	%rd2, [_Z3maxPiS__param_1];
	cvta.to.global.u64 	%rd3, %rd2;
	cvta.to.global.u64 	%rd4, %rd1;
	mov.u32 	%r1, %tid.x;
	ld.global.u32 	%r2, [%rd4+220];
	st.global.u32 	[%rd3], %r2;
	mul.wide.u32 	%rd5, %r1, 4;
	add.s64 	%rd6, %rd4, %rd5;
	ld.global.u32 	%r3, [%rd6];
	min.s32 	%r4, %r3, %r2;
	st.global.u32 	[%rd3], %r4;
	ret;

}


// ===== COMPILED SASS (sm_100) =====

	.target	sm_100

	.elftype	@"ET_EXEC"


//--------------------- .note.nv.tkinfo           --------------------------
	.section	.note.nv.tkinfo,"",@"SHT_NOTE"
	.sectionflags	@"SHF_NOTE_NV_TKINFO"
	.tkinfo
        /*0018*/ 	.word	0x00000002
        /*0030*/ 	.string	""
        /*0030*/ 	.string	"ptxas"
        /*0030*/ 	.string	"Cuda compilation tools, release 13.0, V13.0.88"
        /*0030*/ 	.string	"Build cuda_13.0.r13.0/compiler.36424714_0"
        /*0030*/ 	.string	"-arch sm_100 -m 64 "



//--------------------- .note.nv.cuinfo           --------------------------
	.section	.note.nv.cuinfo,"",@"SHT_NOTE"
	.sectionflags	@"SHF_NOTE_NV_CUINFO"
        /*0018*/ 	.short	0x0002
        /*001a*/ 	.short	0x0064
        /*001c*/ 	.short	0x0082
	.zero		2


//--------------------- .nv.info                  --------------------------
	.section	.nv.info,"",@"SHT_CUDA_INFO"
	.align	4


	//----- nvinfo : EIATTR_REGCOUNT
	.align		4
        /*0000*/ 	.byte	0x04, 0x2f
        /*0002*/ 	.short	(.L_1 - .L_0)
	.align		4
.L_0:
        /*0004*/ 	.word	index@(_Z3maxPiS_)
        /*0008*/ 	.word	0x0000000c


	//----- nvinfo : EIATTR_FRAME_SIZE
	.align		4
.L_1:
        /*000c*/ 	.byte	0x04, 0x11
        /*000e*/ 	.short	(.L_3 - .L_2)
	.align		4
.L_2:
        /*0010*/ 	.word	index@(_Z3maxPiS_)
        /*0014*/ 	.word	0x00000000


	//----- nvinfo : EIATTR_MIN_STACK_SIZE
	.align		4
.L_3:
        /*0018*/ 	.byte	0x04, 0x12
        /*001a*/ 	.short	(.L_5 - .L_4)
	.align		4
.L_4:
        /*001c*/ 	.word	index@(_Z3maxPiS_)
        /*0020*/ 	.word	0x00000000
.L_5:


//--------------------- .nv.compat                --------------------------
	.section	.nv.compat,"",@"SHT_CUDA_COMPAT_INFO"
	.align	4
        /*0000*/ 	.byte	0x02, 0x09, 0x00, 0x00, 0x02, 0x02, 0x01, 0x00, 0x02, 0x05, 0x05, 0x00, 0x03, 0x07, 0x01, 0x01
        /*0010*/ 	.byte	0x02, 0x03, 0x00, 0x00, 0x02, 0x06, 0x01, 0x00, 0x04, 0x0b, 0x08, 0x00, 0x09, 0x00, 0x00, 0x00
        /*0020*/ 	.byte	0x00, 0x00, 0x00, 0x00


//--------------------- .nv.info._Z3maxPiS_       --------------------------
	.section	.nv.info._Z3maxPiS_,"",@"SHT_CUDA_INFO"
	.sectionflags	@""
	.align	4


	//----- nvinfo : EIATTR_CUDA_API_VERSION
	.align		4
        /*0000*/ 	.byte	0x04, 0x37
        /*0002*/ 	.short	(.L_7 - .L_6)
.L_6:
        /*0004*/ 	.word	0x00000082


	//----- nvinfo : EIATTR_KPARAM_INFO
	.align		4
.L_7:
        /*0008*/ 	.byte	0x04, 0x17
        /*000a*/ 	.short	(.L_9 - .L_8)
.L_8:
        /*000c*/ 	.word	0x00000000
        /*0010*/ 	.short	0x0001
        /*0012*/ 	.short	0x0008
        /*0014*/ 	.byte	0x00, 0xf5, 0x21, 0x00


	//----- nvinfo : EIATTR_KPARAM_INFO
	.align		4
.L_9:
        /*0018*/ 	.byte	0x04, 0x17
        /*001a*/ 	.short	(.L_11 - .L_10)
.L_10:
        /*001c*/ 	.word	0x00000000
        /*0020*/ 	.short	0x0000
        /*0022*/ 	.short	0x0000
        /*0024*/ 	.byte	0x00, 0xf5, 0x21, 0x00


	//----- nvinfo : EIATTR_SPARSE_MMA_MASK
	.align		4
.L_11:
        /*0028*/ 	.byte	0x03, 0x50
        /*002a*/ 	.short	0x0000


	//----- nvinfo : EIATTR_MAXREG_COUNT
	.align		4
        /*002c*/ 	.byte	0x03, 0x1b
        /*002e*/ 	.short	0x00ff


	//----- nvinfo : EIATTR_MERCURY_ISA_VERSION
	.align		4
        /*0030*/ 	.byte	0x03, 0x5f
        /*0032*/ 	.short	0x0101


	//----- nvinfo : EIATTR_VRC_CTA_INIT_COUNT
	.align		4
        /*0034*/ 	.byte	0x02, 0x4a
	.zero		1
	.zero		1


	//----- nvinfo : EIATTR_EXIT_INSTR_OFFSETS
	.align		4
        /*0038*/ 	.byte	0x04, 0x1c
        /*003a*/ 	.short	(.L_13 - .L_12)


	//   ....[0]....
.L_12:
        /*003c*/ 	.word	0x000000c0


	//----- nvinfo : EIATTR_CBANK_PARAM_SIZE
	.align		4
.L_13:
        /*0040*/ 	.byte	0x03, 0x19
        /*0042*/ 	.short	0x0010


	//----- nvinfo : EIATTR_PARAM_CBANK
	.align		4
        /*0044*/ 	.byte	0x04, 0x0a
        /*0046*/ 	.short	(.L_15 - .L_14)
	.align		4
.L_14:
        /*0048*/ 	.word	index@(.nv.constant0._Z3maxPiS_)
        /*004c*/ 	.short	0x0380
        /*004e*/ 	.short	0x0010


	//----- nvinfo : EIATTR_SW_WAR
	.align		4
.L_15:
        /*0050*/ 	.byte	0x04, 0x36
        /*0052*/ 	.short	(.L_17 - .L_16)
.L_16:
        /*0054*/ 	.word	0x00000008
.L_17:


//--------------------- .nv.callgraph             --------------------------
	.section	.nv.callgraph,"",@"SHT_CUDA_CALLGRAPH"
	.align	4
	.sectionentsize	8
	.align		4
        /*0000*/ 	.word	0x00000000
	.align		4
        /*0004*/ 	.word	0xffffffff
	.align		4
        /*0008*/ 	.word	0x00000000
	.align		4
        /*000c*/ 	.word	0xfffffffe
	.align		4
        /*0010*/ 	.word	0x00000000
	.align		4
        /*0014*/ 	.word	0xfffffffd
	.align		4
        /*0018*/ 	.word	0x00000000
	.align		4
        /*001c*/ 	.word	0xfffffffc


//--------------------- .text._Z3maxPiS_          --------------------------
	.section	.text._Z3maxPiS_,"ax",@progbits
	.align	128
        .global         _Z3maxPiS_
        .type           _Z3maxPiS_,@function
        .size           _Z3maxPiS_,(.L_x_1 - _Z3maxPiS_)
        .other          _Z3maxPiS_,@"STO_CUDA_ENTRY STV_DEFAULT"
_Z3maxPiS_:
.text._Z3maxPiS_:
[----:B------:R-:W-:Y:S08]  /*0000*/  LDC R1, c[0x0][0x37c] ;  /* 0x0000df00ff017b82 */ /* 0x000ff00000000800 */
[----:B------:R-:W0:Y:S01]  /*0010*/  LDC.64 R6, c[0x0][0x380] ;  /* 0x0000e000ff067b82 */ /* 0x000e220000000a00 */
[----:B------:R-:W0:Y:S01]  /*0020*/  LDCU.64 UR4, c[0x0][0x358] ;  /* 0x00006b00ff0477ac */ /* 0x000e220008000a00 */
[----:B------:R-:W1:Y:S06]  /*0030*/  S2R R9, SR_TID.X ;  /* 0x0000000000097919 */ /* 0x000e6c0000002100 */
[----:B------:R-:W1:Y:S01]  /*0040*/  LDC.64 R4, c[0x0][0x380] ;  /* 0x0000e000ff047b82 */ /* 0x000e620000000a00 */
[----:B0-----:R-:W2:Y:S07]  /*0050*/  LDG.E R7, desc[UR4][R6.64+0xdc] ;  /* 0x0000dc0406077981 */ /* 0x001eae000c1e1900 */
[----:B------:R-:W2:Y:S01]  /*0060*/  LDC.64 R2, c[0x0][0x388] ;  /* 0x0000e200ff027b82 */ /* 0x000ea20000000a00 */
[----:B-1----:R-:W-:Y:S01]  /*0070*/  IMAD.WIDE.U32 R4, R9, 0x4, R4 ;  /* 0x0000000409047825 */ /* 0x002fe200078e0004 */
[----:B--2---:R-:W-:Y:S05]  /*0080*/  STG.E desc[UR4][R2.64], R7 ;  /* 0x0000000702007986 */ /* 0x004fea000c101904 */
[----:B------:R-:W2:Y:S02]  /*0090*/  LDG.E R4, desc[UR4][R4.64] ;  /* 0x0000000404047981 */ /* 0x000ea4000c1e1900 */
[----:B--2---:R-:W-:-:S05]  /*00a0*/  VIMNMX R9, PT, PT, R7, R4, PT ;  /* 0x0000000407097248 */ /* 0x004fca0003fe0100 */
[----:B------:R-:W-:Y:S01]  /*00b0*/  STG.E desc[UR4][R2.64], R9 ;  /* 0x0000000902007986 */ /* 0x000fe2000c101904 */
[----:B------:R-:W-:Y:S05]  /*00c0*/  EXIT ;  /* 0x000000000000794d */ /* 0x000fea0003800000 */
.L_x_0:
[----:B------:R-:W-:-:S00]  /*00d0*/  BRA `(.L_x_0) ;  /* 0xfffffffc00fc7947 */ /* 0x000fc0000383ffff */
[----:B------:R-:W-:-:S00]  /*00e0*/  NOP ;  /* 0x0000000000007918 */ /* 0x000fc00000000000 */
        /* <DEDUP_REMOVED lines=9> */
.L_x_1:


//--------------------- .nv.shared.reserved.0     --------------------------
	.section	.nv.shared.reserved.0,"aw",@nobits
	.weak		__nv_reservedSMEM_offset_0_alias
	.size		__nv_reservedSMEM_offset_0_alias, 0, 64
	.other		__nv_reservedSMEM_offset_0_alias,@"STO_CUDA_RESERVED_SHARED STV_DEFAULT"
__nv_reservedSMEM_offset_0_alias:
	.zero		0
	.zero		64


//--------------------- .nv.constant0._Z3maxPiS_  --------------------------
	.section	.nv.constant0._Z3maxPiS_,"a",@progbits
	.sectionflags	@""
	.align	4
.nv.constant0._Z3maxPiS_:
	.zero		912


//--------------------- SYMBOLS --------------------------

	.type		.nv.reservedSmem.offset0,@object
	.size		.nv.reservedSmem.offset0,0x4
